//
// Generated by NVIDIA NVVM Compiler
//
// Compiler Build ID: CL-36424714
// Cuda compilation tools, release 13.0, V13.0.88
// Based on NVVM 20.0.0
//

.version 9.0
.target sm_100
.address_size 64

	// .globl	_Z10addVectorsPiS_S_

.visible .entry _Z10addVectorsPiS_S_(
	.param .u64 .ptr .align 1 _Z10addVectorsPiS_S__param_0,
	.param .u64 .ptr .align 1 _Z10addVectorsPiS_S__param_1,
	.param .u64 .ptr .align 1 _Z10addVectorsPiS_S__param_2
)
{
	.reg .b32 	%r<31>;
	.reg .b64 	%rd<7>;

	ld.param.u64 	%rd1, [_Z10addVectorsPiS_S__param_0];
	ld.param.u64 	%rd2, [_Z10addVectorsPiS_S__param_1];
	ld.param.u64 	%rd3, [_Z10addVectorsPiS_S__param_2];
	cvta.to.global.u64 	%rd4, %rd1;
	cvta.to.global.u64 	%rd5, %rd2;
	cvta.to.global.u64 	%rd6, %rd3;
	ld.global.u32 	%r1, [%rd4];
	ld.global.u32 	%r2, [%rd5];
	add.s32 	%r3, %r2, %r1;
	st.global.u32 	[%rd6], %r3;
	ld.global.u32 	%r4, [%rd4+4];
	ld.global.u32 	%r5, [%rd5+4];
	add.s32 	%r6, %r5, %r4;
	st.global.u32 	[%rd6+4], %r6;
	ld.global.u32 	%r7, [%rd4+8];
	ld.global.u32 	%r8, [%rd5+8];
	add.s32 	%r9, %r8, %r7;
	st.global.u32 	[%rd6+8], %r9;
	ld.global.u32 	%r10, [%rd4+12];
	ld.global.u32 	%r11, [%rd5+12];
	add.s32 	%r12, %r11, %r10;
	st.global.u32 	[%rd6+12], %r12;
	ld.global.u32 	%r13, [%rd4+16];
	ld.global.u32 	%r14, [%rd5+16];
	add.s32 	%r15, %r14, %r13;
	st.global.u32 	[%rd6+16], %r15;
	ld.global.u32 	%r16, [%rd4+20];
	ld.global.u32 	%r17, [%rd5+20];
	add.s32 	%r18, %r17, %r16;
	st.global.u32 	[%rd6+20], %r18;
	ld.global.u32 	%r19, [%rd4+24];
	ld.global.u32 	%r20, [%rd5+24];
	add.s32 	%r21, %r20, %r19;
	st.global.u32 	[%rd6+24], %r21;
	ld.global.u32 	%r22, [%rd4+28];
	ld.global.u32 	%r23, [%rd5+28];
	add.s32 	%r24, %r23, %r22;
	st.global.u32 	[%rd6+28], %r24;
	ld.global.u32 	%r25, [%rd4+32];
	ld.global.u32 	%r26, [%rd5+32];
	add.s32 	%r27, %r26, %r25;
	st.global.u32 	[%rd6+32], %r27;
	ld.global.u32 	%r28, [%rd4+36];
	ld.global.u32 	%r29, [%rd5+36];
	add.s32 	%r30, %r29, %r28;
	st.global.u32 	[%rd6+36], %r30;
	ret;

}


// ===== COMPILED SASS (sm_100) =====

	.target	sm_100

	.elftype	@"ET_EXEC"


//--------------------- .note.nv.tkinfo           --------------------------
	.section	.note.nv.tkinfo,"",@"SHT_NOTE"
	.sectionflags	@"SHF_NOTE_NV_TKINFO"
	.tkinfo
        /*0018*/ 	.word	0x00000002
        /*0030*/ 	.string	""
        /*0030*/ 	.string	"ptxas"
        /*0030*/ 	.string	"Cuda compilation tools, release 13.0, V13.0.88"
        /*0030*/ 	.string	"Build cuda_13.0.r13.0/compiler.36424714_0"
        /*0030*/ 	.string	"-arch sm_100 -m 64 "



//--------------------- .note.nv.cuinfo           --------------------------
	.section	.note.nv.cuinfo,"",@"SHT_NOTE"
	.sectionflags	@"SHF_NOTE_NV_CUINFO"
        /*0018*/ 	.short	0x0002
        /*001a*/ 	.short	0x0064
        /*001c*/ 	.short	0x0082
	.zero		2


//--------------------- .nv.info                  --------------------------
	.section	.nv.info,"",@"SHT_CUDA_INFO"
	.align	4


	//----- nvinfo : EIATTR_REGCOUNT
	.align		4
        /*0000*/ 	.byte	0x04, 0x2f
        /*0002*/ 	.short	(.L_1 - .L_0)
	.align		4
.L_0:
        /*0004*/ 	.word	index@(_Z10addVectorsPiS_S_)
        /*0008*/ 	.word	0x00000012


	//----- nvinfo : EIATTR_FRAME_SIZE
	.align		4
.L_1:
        /*000c*/ 	.byte	0x04, 0x11
        /*000e*/ 	.short	(.L_3 - .L_2)
	.align		4
.L_2:
        /*0010*/ 	.word	index@(_Z10addVectorsPiS_S_)
        /*0014*/ 	.word	0x00000000


	//----- nvinfo : EIATTR_MIN_STACK_SIZE
	.align		4
.L_3:
        /*0018*/ 	.byte	0x04, 0x12
        /*001a*/ 	.short	(.L_5 - .L_4)
	.align		4
.L_4:
        /*001c*/ 	.word	index@(_Z10addVectorsPiS_S_)
        /*0020*/ 	.word	0x00000000
.L_5:


//--------------------- .nv.compat                --------------------------
	.section	.nv.compat,"",@"SHT_CUDA_COMPAT_INFO"
	.align	4
        /*0000*/ 	.byte	0x02, 0x09, 0x00, 0x00, 0x02, 0x02, 0x01, 0x00, 0x02, 0x05, 0x05, 0x00, 0x03, 0x07, 0x01, 0x01
        /*0010*/ 	.byte	0x02, 0x03, 0x00, 0x00, 0x02, 0x06, 0x01, 0x00, 0x04, 0x0b, 0x08, 0x00, 0x09, 0x00, 0x00, 0x00
        /*0020*/ 	.byte	0x00, 0x00, 0x00, 0x00


//--------------------- .nv.info._Z10addVectorsPiS_S_ --------------------------
	.section	.nv.info._Z10addVectorsPiS_S_,"",@"SHT_CUDA_INFO"
	.sectionflags	@""
	.align	4


	//----- nvinfo : EIATTR_CUDA_API_VERSION
	.align		4
        /*0000*/ 	.byte	0x04, 0x37
        /*0002*/ 	.short	(.L_7 - .L_6)
.L_6:
        /*0004*/ 	.word	0x00000082


	//----- nvinfo : EIATTR_KPARAM_INFO
	.align		4
.L_7:
        /*0008*/ 	.byte	0x04, 0x17
        /*000a*/ 	.short	(.L_9 - .L_8)
.L_8:
        /*000c*/ 	.word	0x00000000
        /*0010*/ 	.short	0x0002
        /*0012*/ 	.short	0x0010
        /*0014*/ 	.byte	0x00, 0xf5, 0x21, 0x00


	//----- nvinfo : EIATTR_KPARAM_INFO
	.align		4
.L_9:
        /*0018*/ 	.byte	0x04, 0x17
        /*001a*/ 	.short	(.L_11 - .L_10)
.L_10:
        /*001c*/ 	.word	0x00000000
        /*0020*/ 	.short	0x0001
        /*0022*/ 	.short	0x0008
        /*0024*/ 	.byte	0x00, 0xf5, 0x21, 0x00


	//----- nvinfo : EIATTR_KPARAM_INFO
	.align		4
.L_11:
        /*0028*/ 	.byte	0x04, 0x17
        /*002a*/ 	.short	(.L_13 - .L_12)
.L_12:
        /*002c*/ 	.word	0x00000000
        /*0030*/ 	.short	0x0000
        /*0032*/ 	.short	0x0000
        /*0034*/ 	.byte	0x00, 0xf5, 0x21, 0x00


	//----- nvinfo : EIATTR_SPARSE_MMA_MASK
	.align		4
.L_13:
        /*0038*/ 	.byte	0x03, 0x50
        /*003a*/ 	.short	0x0000


	//----- nvinfo : EIATTR_MAXREG_COUNT
	.align		4
        /*003c*/ 	.byte	0x03, 0x1b
        /*003e*/ 	.short	0x00ff


	//----- nvinfo : EIATTR_MERCURY_ISA_VERSION
	.align		4
        /*0040*/ 	.byte	0x03, 0x5f
        /*0042*/ 	.short	0x0101


	//----- nvinfo : EIATTR_VRC_CTA_INIT_COUNT
	.align		4
        /*0044*/ 	.byte	0x02, 0x4a
	.zero		1
	.zero		1


	//----- nvinfo : EIATTR_EXIT_INSTR_OFFSETS
	.align		4
        /*0048*/ 	.byte	0x04, 0x1c
        /*004a*/ 	.short	(.L_15 - .L_14)


	//   ....[0]....
.L_14:
        /*004c*/ 	.word	0x000002d0


	//----- nvinfo : EIATTR_CBANK_PARAM_SIZE
	.align		4
.L_15:
        /*0050*/ 	.byte	0x03, 0x19
        /*0052*/ 	.short	0x0018


	//----- nvinfo : EIATTR_PARAM_CBANK
	.align		4
        /*0054*/ 	.byte	0x04, 0x0a
        /*0056*/ 	.short	(.L_17 - .L_16)
	.align		4
.L_16:
        /*0058*/ 	.word	index@(.nv.constant0._Z10addVectorsPiS_S_)
        /*005c*/ 	.short	0x0380
        /*005e*/ 	.short	0x0018


	//----- nvinfo : EIATTR_SW_WAR
	.align		4
.L_17:
        /*0060*/ 	.byte	0x04, 0x36
        /*0062*/ 	.short	(.L_19 - .L_18)
.L_18:
        /*0064*/ 	.word	0x00000008
.L_19:


//--------------------- .nv.callgraph             --------------------------
	.section	.nv.callgraph,"",@"SHT_CUDA_CALLGRAPH"
	.align	4
	.sectionentsize	8
	.align		4
        /*0000*/ 	.word	0x00000000
	.align		4
        /*0004*/ 	.word	0xffffffff
	.align		4
        /*0008*/ 	.word	0x00000000
	.align		4
        /*000c*/ 	.word	0xfffffffe
	.align		4
        /*0010*/ 	.word	0x00000000
	.align		4
        /*0014*/ 	.word	0xfffffffd
	.align		4
        /*0018*/ 	.word	0x00000000
	.align		4
        /*001c*/ 	.word	0xfffffffc


//--------------------- .text._Z10addVectorsPiS_S_ --------------------------
	.section	.text._Z10addVectorsPiS_S_,"ax",@progbits
	.align	128
        .global         _Z10addVectorsPiS_S_
        .type           _Z10addVectorsPiS_S_,@function
        .size           _Z10addVectorsPiS_S_,(.L_x_1 - _Z10addVectorsPiS_S_)
        .other          _Z10addVectorsPiS_S_,@"STO_CUDA_ENTRY STV_DEFAULT"
_Z10addVectorsPiS_S_:
.text._Z10addVectorsPiS_S_:
[----:B------:R-:W-:Y:S08]  /*0000*/  LDC R1, c[0x0][0x37c] ;  /* 0x0000df00ff017b82 */ /* 0x000ff00000000800 */
[----:B------:R-:W0:Y:S01]  /*0010*/  LDC.64 R6, c[0x0][0x380] ;  /* 0x0000e000ff067b82 */ /* 0x000e220000000a00 */
[----:B------:R-:W0:Y:S07]  /*0020*/  LDCU.64 UR4, c[0x0][0x358] ;  /* 0x00006b00ff0477ac */ /* 0x000e2e0008000a00 */
[----:B------:R-:W1:Y:S01]  /*0030*/  LDC.64 R4, c[0x0][0x388] ;  /* 0x0000e200ff047b82 */ /* 0x000e620000000a00 */
[----:B0-----:R-:W2:Y:S04]  /*0040*/  LDG.E R0, desc[UR4][R6.64] ;  /* 0x0000000406007981 */ /* 0x001ea8000c1e1900 */
[----:B-1----:R-:W2:Y:S03]  /*0050*/  LDG.E R9, desc[UR4][R4.64] ;  /* 0x0000000404097981 */ /* 0x002ea6000c1e1900 */
[----:B------:R-:W0:Y:S01]  /*0060*/  LDC.64 R2, c[0x0][0x390] ;  /* 0x0000e400ff027b82 */ /* 0x000e220000000a00 */
[----:B--2---:R-:W-:-:S05]  /*0070*/  IMAD.IADD R9, R0, 0x1, R9 ;  /* 0x0000000100097824 */ /* 0x004fca00078e0209 */
[----:B0-----:R0:W-:Y:S04]  /*0080*/  STG.E desc[UR4][R2.64], R9 ;  /* 0x0000000902007986 */ /* 0x0011e8000c101904 */
[----:B------:R-:W2:Y:S04]  /*0090*/  LDG.E R0, desc[UR4][R6.64+0x4] ;  /* 0x0000040406007981 */ /* 0x000ea8000c1e1900 */
[----:B------:R-:W2:Y:S02]  /*00a0*/  LDG.E R11, desc[UR4][R4.64+0x4] ;  /* 0x00000404040b7981 */ /* 0x000ea4000c1e1900 */
[----:B--2---:R-:W-:-:S05]  /*00b0*/  IMAD.IADD R11, R0, 0x1, R11 ;  /* 0x00000001000b7824 */ /* 0x004fca00078e020b */
[----:B------:R1:W-:Y:S04]  /*00c0*/  STG.E desc[UR4][R2.64+0x4], R11 ;  /* 0x0000040b02007986 */ /* 0x0003e8000c101904 */
[----:B------:R-:W2:Y:S04]  /*00d0*/  LDG.E R0, desc[UR4][R6.64+0x8] ;  /* 0x0000080406007981 */ /* 0x000ea8000c1e1900 */
[----:B------:R-:W2:Y:S02]  /*00e0*/  LDG.E R13, desc[UR4][R4.64+0x8] ;  /* 0x00000804040d7981 */ /* 0x000ea4000c1e1900 */
[----:B--2---:R-:W-:-:S05]  /*00f0*/  IADD3 R13, PT, PT, R0, R13, RZ ;  /* 0x0000000d000d7210 */ /* 0x004fca0007ffe0ff */
[----:B------:R2:W-:Y:S04]  /*0100*/  STG.E desc[UR4][R2.64+0x8], R13 ;  /* 0x0000080d02007986 */ /* 0x0005e8000c101904 */
[----:B------:R-:W3:Y:S04]  /*0110*/  LDG.E R0, desc[UR4][R6.64+0xc] ;  /* 0x00000c0406007981 */ /* 0x000ee8000c1e1900 */
[----:B------:R-:W3:Y:S02]  /*0120*/  LDG.E R15, desc[UR4][R4.64+0xc] ;  /* 0x00000c04040f7981 */ /* 0x000ee4000c1e1900 */
[----:B---3--:R-:W-:-:S05]  /*0130*/  IMAD.IADD R15, R0, 0x1, R15 ;  /* 0x00000001000f7824 */ /* 0x008fca00078e020f */
[----:B------:R3:W-:Y:S04]  /*0140*/  STG.E desc[UR4][R2.64+0xc], R15 ;  /* 0x00000c0f02007986 */ /* 0x0007e8000c101904 */
[----:B------:R-:W4:Y:S04]  /*0150*/  LDG.E R0, desc[UR4][R6.64+0x10] ;  /* 0x0000100406007981 */ /* 0x000f28000c1e1900 */
[----:B0-----:R-:W4:Y:S02]  /*0160*/  LDG.E R9, desc[UR4][R4.64+0x10] ;  /* 0x0000100404097981 */ /* 0x001f24000c1e1900 */
[----:B----4-:R-:W-:-:S05]  /*0170*/  IADD3 R9, PT, PT, R0, R9, RZ ;  /* 0x0000000900097210 */ /* 0x010fca0007ffe0ff */
[----:B------:R0:W-:Y:S04]  /*0180*/  STG.E desc[UR4][R2.64+0x10], R9 ;  /* 0x0000100902007986 */ /* 0x0001e8000c101904 */
[----:B------:R-:W4:Y:S04]  /*0190*/  LDG.E R0, desc[UR4][R6.64+0x14] ;  /* 0x0000140406007981 */ /* 0x000f28000c1e1900 */
[----:B-1----:R-:W4:Y:S02]  /*01a0*/  LDG.E R11, desc[UR4][R4.64+0x14] ;  /* 0x00001404040b7981 */ /* 0x002f24000c1e1900 */
[----:B----4-:R-:W-:-:S05]  /*01b0*/  IMAD.IADD R11, R0, 0x1, R11 ;  /* 0x00000001000b7824 */ /* 0x010fca00078e020b */
[----:B------:R1:W-:Y:S04]  /*01c0*/  STG.E desc[UR4][R2.64+0x14], R11 ;  /* 0x0000140b02007986 */ /* 0x0003e8000c101904 */
[----:B------:R-:W4:Y:S04]  /*01d0*/  LDG.E R0, desc[UR4][R6.64+0x18] ;  /* 0x0000180406007981 */ /* 0x000f28000c1e1900 */
[----:B--2---:R-:W4:Y:S02]  /*01e0*/  LDG.E R13, desc[UR4][R4.64+0x18] ;  /* 0x00001804040d7981 */ /* 0x004f24000c1e1900 */
[----:B----4-:R-:W-:-:S05]  /*01f0*/  IADD3 R13, PT, PT, R0, R13, RZ ;  /* 0x0000000d000d7210 */ /* 0x010fca0007ffe0ff */
[----:B------:R-:W-:Y:S04]  /*0200*/  STG.E desc[UR4][R2.64+0x18], R13 ;  /* 0x0000180d02007986 */ /* 0x000fe8000c101904 */
[----:B------:R-:W2:Y:S04]  /*0210*/  LDG.E R0, desc[UR4][R6.64+0x1c] ;  /* 0x00001c0406007981 */ /* 0x000ea8000c1e1900 */
[----:B---3--:R-:W2:Y:S02]  /*0220*/  LDG.E R15, desc[UR4][R4.64+0x1c] ;  /* 0x00001c04040f7981 */ /* 0x008ea4000c1e1900 */
[----:B--2---:R-:W-:-:S05]  /*0230*/  IMAD.IADD R15, R0, 0x1, R15 ;  /* 0x00000001000f7824 */ /* 0x004fca00078e020f */
[----:B------:R-:W-:Y:S04]  /*0240*/  STG.E desc[UR4][R2.64+0x1c], R15 ;  /* 0x00001c0f02007986 */ /* 0x000fe8000c101904 */
[----:B------:R-:W2:Y:S04]  /*0250*/  LDG.E R0, desc[UR4][R6.64+0x20] ;  /* 0x0000200406007981 */ /* 0x000ea8000c1e1900 */
[----:B0-----:R-:W2:Y:S02]  /*0260*/  LDG.E R9, desc[UR4][R4.64+0x20] ;  /* 0x0000200404097981 */ /* 0x001ea4000c1e1900 */
[----:B--2---:R-:W-:-:S05]  /*0270*/  IADD3 R9, PT, PT, R0, R9, RZ ;  /* 0x0000000900097210 */ /* 0x004fca0007ffe0ff */
[----:B------:R-:W-:Y:S04]  /*0280*/  STG.E desc[UR4][R2.64+0x20], R9 ;  /* 0x0000200902007986 */ /* 0x000fe8000c101904 */
[----:B------:R-:W2:Y:S04]  /*0290*/  LDG.E R0, desc[UR4][R6.64+0x24] ;  /* 0x0000240406007981 */ /* 0x000ea8000c1e1900 */
[----:B-1----:R-:W2:Y:S02]  /*02a0*/  LDG.E R11, desc[UR4][R4.64+0x24] ;  /* 0x00002404040b7981 */ /* 0x002ea4000c1e1900 */
[----:B--2---:R-:W-:-:S05]  /*02b0*/  IADD3 R11, PT, PT, R0, R11, RZ ;  /* 0x0000000b000b7210 */ /* 0x004fca0007ffe0ff */
[----:B------:R-:W-:Y:S01]  /*02c0*/  STG.E desc[UR4][R2.64+0x24], R11 ;  /* 0x0000240b02007986 */ /* 0x000fe2000c101904 */
[----:B------:R-:W-:Y:S05]  /*02d0*/  EXIT ;  /* 0x000000000000794d */ /* 0x000fea0003800000 */
.L_x_0:
[----:B------:R-:W-:-:S00]  /*02e0*/  BRA `(.L_x_0) ;  /* 0xfffffffc00fc7947 */ /* 0x000fc0000383ffff */
[----:B------:R-:W-:-:S00]  /*02f0*/  NOP ;  /* 0x0000000000007918 */ /* 0x000fc00000000000 */
        /* <DEDUP_REMOVED lines=8> */
.L_x_1:


//--------------------- .nv.shared.reserved.0     --------------------------
	.section	.nv.shared.reserved.0,"aw",@nobits
	.weak		__nv_reservedSMEM_offset_0_alias
	.size		__nv_reservedSMEM_offset_0_alias, 0, 64
	.other		__nv_reservedSMEM_offset_0_alias,@"STO_CUDA_RESERVED_SHARED STV_DEFAULT"
__nv_reservedSMEM_offset_0_alias:
	.zero		0
	.zero		64


//--------------------- .nv.constant0._Z10addVectorsPiS_S_ --------------------------
	.section	.nv.constant0._Z10addVectorsPiS_S_,"a",@progbits
	.sectionflags	@""
	.align	4
.nv.constant0._Z10addVectorsPiS_S_:
	.zero		920


//--------------------- SYMBOLS --------------------------

	.type		.nv.reservedSmem.offset0,@object
	.size		.nv.reservedSmem.offset0,0x4
